//
// Generated by NVIDIA NVVM Compiler
//
// Compiler Build ID: CL-36424714
// Cuda compilation tools, release 13.0, V13.0.88
// Based on NVVM 20.0.0
//

.version 9.0
.target sm_100
.address_size 64

	// .globl	_Z10matrix_addPKfS0_Pf

.visible .entry _Z10matrix_addPKfS0_Pf(
	.param .u64 .ptr .align 1 _Z10matrix_addPKfS0_Pf_param_0,
	.param .u64 .ptr .align 1 _Z10matrix_addPKfS0_Pf_param_1,
	.param .u64 .ptr .align 1 _Z10matrix_addPKfS0_Pf_param_2
)
{
	.reg .b32 	%r<11>;
	.reg .b32 	%f<4>;
	.reg .b64 	%rd<11>;

	ld.param.u64 	%rd1, [_Z10matrix_addPKfS0_Pf_param_0];
	ld.param.u64 	%rd2, [_Z10matrix_addPKfS0_Pf_param_1];
	ld.param.u64 	%rd3, [_Z10matrix_addPKfS0_Pf_param_2];
	cvta.to.global.u64 	%rd4, %rd3;
	cvta.to.global.u64 	%rd5, %rd2;
	cvta.to.global.u64 	%rd6, %rd1;
	mov.u32 	%r1, %tid.x;
	mov.u32 	%r2, %ctaid.x;
	mov.u32 	%r3, %ntid.x;
	mad.lo.s32 	%r4, %r2, %r3, %r1;
	mov.u32 	%r5, %tid.y;
	mov.u32 	%r6, %ctaid.y;
	mov.u32 	%r7, %ntid.y;
	mad.lo.s32 	%r8, %r6, %r7, %r5;
	shl.b32 	%r9, %r8, 5;
	add.s32 	%r10, %r9, %r4;
	mul.wide.s32 	%rd7, %r10, 4;
	add.s64 	%rd8, %rd6, %rd7;
	ld.global.f32 	%f1, [%rd8];
	add.s64 	%rd9, %rd5, %rd7;
	ld.global.f32 	%f2, [%rd9];
	add.f32 	%f3, %f1, %f2;
	add.s64 	%rd10, %rd4, %rd7;
	st.global.f32 	[%rd10], %f3;
	ret;

}


// ===== COMPILED SASS (sm_100) =====

	.target	sm_100

	.elftype	@"ET_EXEC"


//--------------------- .note.nv.tkinfo           --------------------------
	.section	.note.nv.tkinfo,"",@"SHT_NOTE"
	.sectionflags	@"SHF_NOTE_NV_TKINFO"
	.tkinfo
        /*0018*/ 	.word	0x00000002
        /*0030*/ 	.string	""
        /*0030*/ 	.string	"ptxas"
        /*0030*/ 	.string	"Cuda compilation tools, release 13.0, V13.0.88"
        /*0030*/ 	.string	"Build cuda_13.0.r13.0/compiler.36424714_0"
        /*0030*/ 	.string	"-arch sm_100 -m 64 "



//--------------------- .note.nv.cuinfo           --------------------------
	.section	.note.nv.cuinfo,"",@"SHT_NOTE"
	.sectionflags	@"SHF_NOTE_NV_CUINFO"
        /*0018*/ 	.short	0x0002
        /*001a*/ 	.short	0x0064
        /*001c*/ 	.short	0x0082
	.zero		2


//--------------------- .nv.info                  --------------------------
	.section	.nv.info,"",@"SHT_CUDA_INFO"
	.align	4


	//----- nvinfo : EIATTR_REGCOUNT
	.align		4
        /*0000*/ 	.byte	0x04, 0x2f
        /*0002*/ 	.short	(.L_1 - .L_0)
	.align		4
.L_0:
        /*0004*/ 	.word	index@(_Z10matrix_addPKfS0_Pf)
        /*0008*/ 	.word	0x0000000c


	//----- nvinfo : EIATTR_FRAME_SIZE
	.align		4
.L_1:
        /*000c*/ 	.byte	0x04, 0x11
        /*000e*/ 	.short	(.L_3 - .L_2)
	.align		4
.L_2:
        /*0010*/ 	.word	index@(_Z10matrix_addPKfS0_Pf)
        /*0014*/ 	.word	0x00000000


	//----- nvinfo : EIATTR_MIN_STACK_SIZE
	.align		4
.L_3:
        /*0018*/ 	.byte	0x04, 0x12
        /*001a*/ 	.short	(.L_5 - .L_4)
	.align		4
.L_4:
        /*001c*/ 	.word	index@(_Z10matrix_addPKfS0_Pf)
        /*0020*/ 	.word	0x00000000
.L_5:


//--------------------- .nv.compat                --------------------------
	.section	.nv.compat,"",@"SHT_CUDA_COMPAT_INFO"
	.align	4
        /*0000*/ 	.byte	0x02, 0x09, 0x00, 0x00, 0x02, 0x02, 0x01, 0x00, 0x02, 0x05, 0x05, 0x00, 0x03, 0x07, 0x01, 0x01
        /*0010*/ 	.byte	0x02, 0x03, 0x00, 0x00, 0x02, 0x06, 0x01, 0x00, 0x04, 0x0b, 0x08, 0x00, 0x09, 0x00, 0x00, 0x00
        /*0020*/ 	.byte	0x00, 0x00, 0x00, 0x00


//--------------------- .nv.info._Z10matrix_addPKfS0_Pf --------------------------
	.section	.nv.info._Z10matrix_addPKfS0_Pf,"",@"SHT_CUDA_INFO"
	.sectionflags	@""
	.align	4


	//----- nvinfo : EIATTR_CUDA_API_VERSION
	.align		4
        /*0000*/ 	.byte	0x04, 0x37
        /*0002*/ 	.short	(.L_7 - .L_6)
.L_6:
        /*0004*/ 	.word	0x00000082


	//----- nvinfo : EIATTR_KPARAM_INFO
	.align		4
.L_7:
        /*0008*/ 	.byte	0x04, 0x17
        /*000a*/ 	.short	(.L_9 - .L_8)
.L_8:
        /*000c*/ 	.word	0x00000000
        /*0010*/ 	.short	0x0002
        /*0012*/ 	.short	0x0010
        /*0014*/ 	.byte	0x00, 0xf5, 0x21, 0x00


	//----- nvinfo : EIATTR_KPARAM_INFO
	.align		4
.L_9:
        /*0018*/ 	.byte	0x04, 0x17
        /*001a*/ 	.short	(.L_11 - .L_10)
.L_10:
        /*001c*/ 	.word	0x00000000
        /*0020*/ 	.short	0x0001
        /*0022*/ 	.short	0x0008
        /*0024*/ 	.byte	0x00, 0xf5, 0x21, 0x00


	//----- nvinfo : EIATTR_KPARAM_INFO
	.align		4
.L_11:
        /*0028*/ 	.byte	0x04, 0x17
        /*002a*/ 	.short	(.L_13 - .L_12)
.L_12:
        /*002c*/ 	.word	0x00000000
        /*0030*/ 	.short	0x0000
        /*0032*/ 	.short	0x0000
        /*0034*/ 	.byte	0x00, 0xf5, 0x21, 0x00


	//----- nvinfo : EIATTR_SPARSE_MMA_MASK
	.align		4
.L_13:
        /*0038*/ 	.byte	0x03, 0x50
        /*003a*/ 	.short	0x0000


	//----- nvinfo : EIATTR_MAXREG_COUNT
	.align		4
        /*003c*/ 	.byte	0x03, 0x1b
        /*003e*/ 	.short	0x00ff


	//----- nvinfo : EIATTR_MERCURY_ISA_VERSION
	.align		4
        /*0040*/ 	.byte	0x03, 0x5f
        /*0042*/ 	.short	0x0101


	//----- nvinfo : EIATTR_VRC_CTA_INIT_COUNT
	.align		4
        /*0044*/ 	.byte	0x02, 0x4a
	.zero		1
	.zero		1


	//----- nvinfo : EIATTR_EXIT_INSTR_OFFSETS
	.align		4
        /*0048*/ 	.byte	0x04, 0x1c
        /*004a*/ 	.short	(.L_15 - .L_14)


	//   ....[0]....
.L_14:
        /*004c*/ 	.word	0x00000150


	//----- nvinfo : EIATTR_CBANK_PARAM_SIZE
	.align		4
.L_15:
        /*0050*/ 	.byte	0x03, 0x19
        /*0052*/ 	.short	0x0018


	//----- nvinfo : EIATTR_PARAM_CBANK
	.align		4
        /*0054*/ 	.byte	0x04, 0x0a
        /*0056*/ 	.short	(.L_17 - .L_16)
	.align		4
.L_16:
        /*0058*/ 	.word	index@(.nv.constant0._Z10matrix_addPKfS0_Pf)
        /*005c*/ 	.short	0x0380
        /*005e*/ 	.short	0x0018


	//----- nvinfo : EIATTR_SW_WAR
	.align		4
.L_17:
        /*0060*/ 	.byte	0x04, 0x36
        /*0062*/ 	.short	(.L_19 - .L_18)
.L_18:
        /*0064*/ 	.word	0x00000008
.L_19:


//--------------------- .nv.callgraph             --------------------------
	.section	.nv.callgraph,"",@"SHT_CUDA_CALLGRAPH"
	.align	4
	.sectionentsize	8
	.align		4
        /*0000*/ 	.word	0x00000000
	.align		4
        /*0004*/ 	.word	0xffffffff
	.align		4
        /*0008*/ 	.word	0x00000000
	.align		4
        /*000c*/ 	.word	0xfffffffe
	.align		4
        /*0010*/ 	.word	0x00000000
	.align		4
        /*0014*/ 	.word	0xfffffffd
	.align		4
        /*0018*/ 	.word	0x00000000
	.align		4
        /*001c*/ 	.word	0xfffffffc


//--------------------- .text._Z10matrix_addPKfS0_Pf --------------------------
	.section	.text._Z10matrix_addPKfS0_Pf,"ax",@progbits
	.align	128
        .global         _Z10matrix_addPKfS0_Pf
        .type           _Z10matrix_addPKfS0_Pf,@function
        .size           _Z10matrix_addPKfS0_Pf,(.L_x_1 - _Z10matrix_addPKfS0_Pf)
        .other          _Z10matrix_addPKfS0_Pf,@"STO_CUDA_ENTRY STV_DEFAULT"
_Z10matrix_addPKfS0_Pf:
.text._Z10matrix_addPKfS0_Pf:
[----:B------:R-:W-:Y:S01]  /*0000*/  LDC R1, c[0x0][0x37c] ;  /* 0x0000df00ff017b82 */ /* 0x000fe20000000800 */
[----:B------:R-:W0:Y:S07]  /*0010*/  S2R R0, SR_TID.X ;  /* 0x0000000000007919 */ /* 0x000e2e0000002100 */
[----:B------:R-:W0:Y:S01]  /*0020*/  S2UR UR6, SR_CTAID.X ;  /* 0x00000000000679c3 */ /* 0x000e220000002500 */
[----:B------:R-:W1:Y:S01]  /*0030*/  LDCU.64 UR4, c[0x0][0x358] ;  /* 0x00006b00ff0477ac */ /* 0x000e620008000a00 */
[----:B------:R-:W2:Y:S06]  /*0040*/  S2R R6, SR_TID.Y ;  /* 0x0000000000067919 */ /* 0x000eac0000002200 */
[----:B------:R-:W0:Y:S08]  /*0050*/  LDC R7, c[0x0][0x360] ;  /* 0x0000d800ff077b82 */ /* 0x000e300000000800 */
[----:B------:R-:W2:Y:S08]  /*0060*/  S2UR UR7, SR_CTAID.Y ;  /* 0x00000000000779c3 */ /* 0x000eb00000002600 */
[----:B------:R-:W2:Y:S08]  /*0070*/  LDC R9, c[0x0][0x364] ;  /* 0x0000d900ff097b82 */ /* 0x000eb00000000800 */
[----:B------:R-:W3:Y:S01]  /*0080*/  LDC.64 R2, c[0x0][0x380] ;  /* 0x0000e000ff027b82 */ /* 0x000ee20000000a00 */
[----:B0-----:R-:W-:-:S07]  /*0090*/  IMAD R0, R7, UR6, R0 ;  /* 0x0000000607007c24 */ /* 0x001fce000f8e0200 */
[----:B------:R-:W0:Y:S01]  /*00a0*/  LDC.64 R4, c[0x0][0x388] ;  /* 0x0000e200ff047b82 */ /* 0x000e220000000a00 */
[----:B--2---:R-:W-:-:S05]  /*00b0*/  IMAD R7, R9, UR7, R6 ;  /* 0x0000000709077c24 */ /* 0x004fca000f8e0206 */
[----:B------:R-:W-:Y:S02]  /*00c0*/  LEA R9, R7, R0, 0x5 ;  /* 0x0000000007097211 */ /* 0x000fe400078e28ff */
[----:B------:R-:W2:Y:S03]  /*00d0*/  LDC.64 R6, c[0x0][0x390] ;  /* 0x0000e400ff067b82 */ /* 0x000ea60000000a00 */
[----:B---3--:R-:W-:-:S04]  /*00e0*/  IMAD.WIDE R2, R9, 0x4, R2 ;  /* 0x0000000409027825 */ /* 0x008fc800078e0202 */
[C---:B0-----:R-:W-:Y:S02]  /*00f0*/  IMAD.WIDE R4, R9.reuse, 0x4, R4 ;  /* 0x0000000409047825 */ /* 0x041fe400078e0204 */
[----:B-1----:R-:W3:Y:S04]  /*0100*/  LDG.E R2, desc[UR4][R2.64] ;  /* 0x0000000402027981 */ /* 0x002ee8000c1e1900 */
[----:B------:R-:W3:Y:S01]  /*0110*/  LDG.E R5, desc[UR4][R4.64] ;  /* 0x0000000404057981 */ /* 0x000ee2000c1e1900 */
[----:B--2---:R-:W-:-:S04]  /*0120*/  IMAD.WIDE R6, R9, 0x4, R6 ;  /* 0x0000000409067825 */ /* 0x004fc800078e0206 */
[----:B---3--:R-:W-:-:S05]  /*0130*/  FADD R9, R2, R5 ;  /* 0x0000000502097221 */ /* 0x008fca0000000000 */
[----:B------:R-:W-:Y:S01]  /*0140*/  STG.E desc[UR4][R6.64], R9 ;  /* 0x0000000906007986 */ /* 0x000fe2000c101904 */
[----:B------:R-:W-:Y:S05]  /*0150*/  EXIT ;  /* 0x000000000000794d */ /* 0x000fea0003800000 */
.L_x_0:
[----:B------:R-:W-:-:S00]  /*0160*/  BRA `(.L_x_0) ;  /* 0xfffffffc00fc7947 */ /* 0x000fc0000383ffff */
[----:B------:R-:W-:-:S00]  /*0170*/  NOP ;  /* 0x0000000000007918 */ /* 0x000fc00000000000 */
        /* <DEDUP_REMOVED lines=8> */
.L_x_1:


//--------------------- .nv.shared.reserved.0     --------------------------
	.section	.nv.shared.reserved.0,"aw",@nobits
	.weak		__nv_reservedSMEM_offset_0_alias
	.size		__nv_reservedSMEM_offset_0_alias, 0, 64
	.other		__nv_reservedSMEM_offset_0_alias,@"STO_CUDA_RESERVED_SHARED STV_DEFAULT"
__nv_reservedSMEM_offset_0_alias:
	.zero		0
	.zero		64


//--------------------- .nv.constant0._Z10matrix_addPKfS0_Pf --------------------------
	.section	.nv.constant0._Z10matrix_addPKfS0_Pf,"a",@progbits
	.sectionflags	@""
	.align	4
.nv.constant0._Z10matrix_addPKfS0_Pf:
	.zero		920


//--------------------- SYMBOLS --------------------------

	.type		.nv.reservedSmem.offset0,@object
	.size		.nv.reservedSmem.offset0,0x4
